//
// Generated by NVIDIA NVVM Compiler
//
// Compiler Build ID: CL-36424714
// Cuda compilation tools, release 13.0, V13.0.88
// Based on NVVM 20.0.0
//

.version 9.0
.target sm_100
.address_size 64

	// .globl	_Z13InitDeviceMasPfi
.extern .func  (.param .b32 func_retval0) vprintf
(
	.param .b64 vprintf_param_0,
	.param .b64 vprintf_param_1
)
;
.global .align 1 .b8 $str[2] = {10};
.global .align 1 .b8 $str$1[6] = {37, 46, 50, 102, 32};

.visible .entry _Z13InitDeviceMasPfi(
	.param .u64 .ptr .align 1 _Z13InitDeviceMasPfi_param_0,
	.param .u32 _Z13InitDeviceMasPfi_param_1
)
{
	.reg .pred 	%p<2>;
	.reg .b32 	%r<7>;
	.reg .b32 	%f<2>;
	.reg .b64 	%rd<5>;

	ld.param.u64 	%rd1, [_Z13InitDeviceMasPfi_param_0];
	ld.param.u32 	%r2, [_Z13InitDeviceMasPfi_param_1];
	mov.u32 	%r3, %tid.x;
	mov.u32 	%r4, %ctaid.x;
	mov.u32 	%r5, %ntid.x;
	mad.lo.s32 	%r1, %r4, %r5, %r3;
	setp.ge.s32 	%p1, %r1, %r2;
	@%p1 bra 	$L__BB0_2;
	cvta.to.global.u64 	%rd2, %rd1;
	mul.lo.s32 	%r6, %r1, %r1;
	cvt.rn.f32.u32 	%f1, %r6;
	mul.wide.s32 	%rd3, %r1, 4;
	add.s64 	%rd4, %rd2, %rd3;
	st.global.f32 	[%rd4], %f1;
$L__BB0_2:
	ret;

}
	// .globl	_Z14ClearDeviceMasPfi
.visible .entry _Z14ClearDeviceMasPfi(
	.param .u64 .ptr .align 1 _Z14ClearDeviceMasPfi_param_0,
	.param .u32 _Z14ClearDeviceMasPfi_param_1
)
{
	.reg .pred 	%p<2>;
	.reg .b32 	%r<7>;
	.reg .b64 	%rd<5>;

	ld.param.u64 	%rd1, [_Z14ClearDeviceMasPfi_param_0];
	ld.param.u32 	%r2, [_Z14ClearDeviceMasPfi_param_1];
	mov.u32 	%r3, %tid.x;
	mov.u32 	%r4, %ctaid.x;
	mov.u32 	%r5, %ntid.x;
	mad.lo.s32 	%r1, %r4, %r5, %r3;
	setp.ge.s32 	%p1, %r1, %r2;
	@%p1 bra 	$L__BB1_2;
	cvta.to.global.u64 	%rd2, %rd1;
	mul.wide.s32 	%rd3, %r1, 4;
	add.s64 	%rd4, %rd2, %rd3;
	mov.b32 	%r6, 0;
	st.global.u32 	[%rd4], %r6;
$L__BB1_2:
	ret;

}
	// .globl	_Z14PrintDeviceMasPfii
.visible .entry _Z14PrintDeviceMasPfii(
	.param .u64 .ptr .align 1 _Z14PrintDeviceMasPfii_param_0,
	.param .u32 _Z14PrintDeviceMasPfii_param_1,
	.param .u32 _Z14PrintDeviceMasPfii_param_2
)
{
	.local .align 8 .b8 	__local_depot2[8];
	.reg .b64 	%SP;
	.reg .b64 	%SPL;
	.reg .pred 	%p<3>;
	.reg .b32 	%r<13>;
	.reg .b32 	%f<2>;
	.reg .b64 	%rd<14>;
	.reg .b64 	%fd<2>;

	mov.u64 	%SPL, __local_depot2;
	cvta.local.u64 	%SP, %SPL;
	ld.param.u64 	%rd3, [_Z14PrintDeviceMasPfii_param_0];
	ld.param.u32 	%r3, [_Z14PrintDeviceMasPfii_param_1];
	ld.param.u32 	%r4, [_Z14PrintDeviceMasPfii_param_2];
	mov.u64 	%rd4, $str;
	cvta.global.u64 	%rd5, %rd4;
	{ // callseq 0, 0
	.param .b64 param0;
	st.param.b64 	[param0], %rd5;
	.param .b64 param1;
	st.param.b64 	[param1], 0;
	.param .b32 retval0;
	call.uni (retval0), 
	vprintf, 
	(
	param0, 
	param1
	);
	ld.param.b32 	%r5, [retval0];
	} // callseq 0
	setp.lt.s32 	%p1, %r3, 1;
	@%p1 bra 	$L__BB2_3;
	add.u64 	%rd6, %SP, 0;
	add.u64 	%rd1, %SPL, 0;
	cvta.to.global.u64 	%rd2, %rd3;
	mov.b32 	%r12, 0;
	mov.u64 	%rd9, $str$1;
$L__BB2_2:
	mul.wide.s32 	%rd7, %r12, 4;
	add.s64 	%rd8, %rd2, %rd7;
	ld.global.f32 	%f1, [%rd8];
	cvt.f64.f32 	%fd1, %f1;
	st.local.f64 	[%rd1], %fd1;
	cvta.global.u64 	%rd10, %rd9;
	{ // callseq 1, 0
	.param .b64 param0;
	st.param.b64 	[param0], %rd10;
	.param .b64 param1;
	st.param.b64 	[param1], %rd6;
	.param .b32 retval0;
	call.uni (retval0), 
	vprintf, 
	(
	param0, 
	param1
	);
	ld.param.b32 	%r8, [retval0];
	} // callseq 1
	add.s32 	%r12, %r12, %r4;
	setp.lt.s32 	%p2, %r12, %r3;
	@%p2 bra 	$L__BB2_2;
$L__BB2_3:
	cvta.global.u64 	%rd13, %rd4;
	{ // callseq 2, 0
	.param .b64 param0;
	st.param.b64 	[param0], %rd13;
	.param .b64 param1;
	st.param.b64 	[param1], 0;
	.param .b32 retval0;
	call.uni (retval0), 
	vprintf, 
	(
	param0, 
	param1
	);
	ld.param.b32 	%r10, [retval0];
	} // callseq 2
	ret;

}


// ===== COMPILED SASS (sm_100) =====

	.target	sm_100

	.elftype	@"ET_EXEC"


//--------------------- .note.nv.tkinfo           --------------------------
	.section	.note.nv.tkinfo,"",@"SHT_NOTE"
	.sectionflags	@"SHF_NOTE_NV_TKINFO"
	.tkinfo
        /*0018*/ 	.word	0x00000002
        /*0030*/ 	.string	""
        /*0030*/ 	.string	"ptxas"
        /*0030*/ 	.string	"Cuda compilation tools, release 13.0, V13.0.88"
        /*0030*/ 	.string	"Build cuda_13.0.r13.0/compiler.36424714_0"
        /*0030*/ 	.string	"-arch sm_100 -m 64 "



//--------------------- .note.nv.cuinfo           --------------------------
	.section	.note.nv.cuinfo,"",@"SHT_NOTE"
	.sectionflags	@"SHF_NOTE_NV_CUINFO"
        /*0018*/ 	.short	0x0002
        /*001a*/ 	.short	0x0064
        /*001c*/ 	.short	0x0082
	.zero		2


//--------------------- .nv.info                  --------------------------
	.section	.nv.info,"",@"SHT_CUDA_INFO"
	.align	4


	//----- nvinfo : EIATTR_REGCOUNT
	.align		4
        /*0000*/ 	.byte	0x04, 0x2f
        /*0002*/ 	.short	(.L_3 - .L_2)
	.align		4
.L_2:
        /*0004*/ 	.word	index@(_Z13InitDeviceMasPfi)
        /*0008*/ 	.word	0x00000008


	//----- nvinfo : EIATTR_FRAME_SIZE
	.align		4
.L_3:
        /*000c*/ 	.byte	0x04, 0x11
        /*000e*/ 	.short	(.L_5 - .L_4)
	.align		4
.L_4:
        /*0010*/ 	.word	index@(_Z13InitDeviceMasPfi)
        /*0014*/ 	.word	0x00000000


	//----- nvinfo : EIATTR_REGCOUNT
	.align		4
.L_5:
        /*0018*/ 	.byte	0x04, 0x2f
        /*001a*/ 	.short	(.L_7 - .L_6)
	.align		4
.L_6:
        /*001c*/ 	.word	index@(_Z14ClearDeviceMasPfi)
        /*0020*/ 	.word	0x00000008


	//----- nvinfo : EIATTR_FRAME_SIZE
	.align		4
.L_7:
        /*0024*/ 	.byte	0x04, 0x11
        /*0026*/ 	.short	(.L_9 - .L_8)
	.align		4
.L_8:
        /*0028*/ 	.word	index@(_Z14ClearDeviceMasPfi)
        /*002c*/ 	.word	0x00000000


	//----- nvinfo : EIATTR_REGCOUNT
	.align		4
.L_9:
        /*0030*/ 	.byte	0x04, 0x2f
        /*0032*/ 	.short	(.L_11 - .L_10)
	.align		4
.L_10:
        /*0034*/ 	.word	index@(_Z14PrintDeviceMasPfii)
        /*0038*/ 	.word	0x00000019


	//----- nvinfo : EIATTR_FRAME_SIZE
	.align		4
.L_11:
        /*003c*/ 	.byte	0x04, 0x11
        /*003e*/ 	.short	(.L_13 - .L_12)
	.align		4
.L_12:
        /*0040*/ 	.word	index@(_Z14PrintDeviceMasPfii)
        /*0044*/ 	.word	0x00000008


	//----- nvinfo : EIATTR_MIN_STACK_SIZE
	.align		4
.L_13:
        /*0048*/ 	.byte	0x04, 0x12
        /*004a*/ 	.short	(.L_15 - .L_14)
	.align		4
.L_14:
        /*004c*/ 	.word	index@(_Z14PrintDeviceMasPfii)
        /*0050*/ 	.word	0x00000008


	//----- nvinfo : EIATTR_MIN_STACK_SIZE
	.align		4
.L_15:
        /*0054*/ 	.byte	0x04, 0x12
        /*0056*/ 	.short	(.L_17 - .L_16)
	.align		4
.L_16:
        /*0058*/ 	.word	index@(_Z14ClearDeviceMasPfi)
        /*005c*/ 	.word	0x00000000


	//----- nvinfo : EIATTR_MIN_STACK_SIZE
	.align		4
.L_17:
        /*0060*/ 	.byte	0x04, 0x12
        /*0062*/ 	.short	(.L_19 - .L_18)
	.align		4
.L_18:
        /*0064*/ 	.word	index@(_Z13InitDeviceMasPfi)
        /*0068*/ 	.word	0x00000000
.L_19:


//--------------------- .nv.compat                --------------------------
	.section	.nv.compat,"",@"SHT_CUDA_COMPAT_INFO"
	.align	4
        /*0000*/ 	.byte	0x02, 0x09, 0x00, 0x00, 0x02, 0x02, 0x01, 0x00, 0x02, 0x05, 0x05, 0x00, 0x03, 0x07, 0x01, 0x01
        /*0010*/ 	.byte	0x02, 0x03, 0x00, 0x00, 0x02, 0x06, 0x01, 0x00, 0x04, 0x0b, 0x08, 0x00, 0x09, 0x00, 0x00, 0x00
        /*0020*/ 	.byte	0x00, 0x00, 0x00, 0x00


//--------------------- .nv.info._Z14PrintDeviceMasPfii --------------------------
	.section	.nv.info._Z14PrintDeviceMasPfii,"",@"SHT_CUDA_INFO"
	.sectionflags	@""
	.align	4


	//----- nvinfo : EIATTR_CUDA_API_VERSION
	.align		4
        /*0000*/ 	.byte	0x04, 0x37
        /*0002*/ 	.short	(.L_21 - .L_20)
.L_20:
        /*0004*/ 	.word	0x00000082


	//----- nvinfo : EIATTR_KPARAM_INFO
	.align		4
.L_21:
        /*0008*/ 	.byte	0x04, 0x17
        /*000a*/ 	.short	(.L_23 - .L_22)
.L_22:
        /*000c*/ 	.word	0x00000000
        /*0010*/ 	.short	0x0002
        /*0012*/ 	.short	0x000c
        /*0014*/ 	.byte	0x00, 0xf0, 0x11, 0x00


	//----- nvinfo : EIATTR_KPARAM_INFO
	.align		4
.L_23:
        /*0018*/ 	.byte	0x04, 0x17
        /*001a*/ 	.short	(.L_25 - .L_24)
.L_24:
        /*001c*/ 	.word	0x00000000
        /*0020*/ 	.short	0x0001
        /*0022*/ 	.short	0x0008
        /*0024*/ 	.byte	0x00, 0xf0, 0x11, 0x00


	//----- nvinfo : EIATTR_KPARAM_INFO
	.align		4
.L_25:
        /*0028*/ 	.byte	0x04, 0x17
        /*002a*/ 	.short	(.L_27 - .L_26)
.L_26:
        /*002c*/ 	.word	0x00000000
        /*0030*/ 	.short	0x0000
        /*0032*/ 	.short	0x0000
        /*0034*/ 	.byte	0x00, 0xf5, 0x21, 0x00


	//----- nvinfo : EIATTR_SPARSE_MMA_MASK
	.align		4
.L_27:
        /*0038*/ 	.byte	0x03, 0x50
        /*003a*/ 	.short	0x0000


	//----- nvinfo : EIATTR_MAXREG_COUNT
	.align		4
        /*003c*/ 	.byte	0x03, 0x1b
        /*003e*/ 	.short	0x00ff


	//----- nvinfo : EIATTR_EXTERNS
	.align		4
        /*0040*/ 	.byte	0x04, 0x0f
        /*0042*/ 	.short	(.L_29 - .L_28)


	//   ....[0]....
	.align		4
.L_28:
        /*0044*/ 	.word	index@(vprintf)


	//----- nvinfo : EIATTR_MERCURY_ISA_VERSION
	.align		4
.L_29:
        /*0048*/ 	.byte	0x03, 0x5f
        /*004a*/ 	.short	0x0101


	//----- nvinfo : EIATTR_VRC_CTA_INIT_COUNT
	.align		4
        /*004c*/ 	.byte	0x02, 0x4a
	.zero		1
	.zero		1


	//----- nvinfo : EIATTR_SYSCALL_OFFSETS
	.align		4
        /*0050*/ 	.byte	0x04, 0x46
        /*0052*/ 	.short	(.L_31 - .L_30)


	//   ....[0]....
.L_30:
        /*0054*/ 	.word	0x000000e0


	//   ....[1]....
        /*0058*/ 	.word	0x00000270


	//   ....[2]....
        /*005c*/ 	.word	0x00000320


	//----- nvinfo : EIATTR_EXIT_INSTR_OFFSETS
	.align		4
.L_31:
        /*0060*/ 	.byte	0x04, 0x1c
        /*0062*/ 	.short	(.L_33 - .L_32)


	//   ....[0]....
.L_32:
        /*0064*/ 	.word	0x00000330


	//----- nvinfo : EIATTR_CRS_STACK_SIZE
	.align		4
.L_33:
        /*0068*/ 	.byte	0x04, 0x1e
        /*006a*/ 	.short	(.L_35 - .L_34)
.L_34:
        /*006c*/ 	.word	0x00000000


	//----- nvinfo : EIATTR_CBANK_PARAM_SIZE
	.align		4
.L_35:
        /*0070*/ 	.byte	0x03, 0x19
        /*0072*/ 	.short	0x0010


	//----- nvinfo : EIATTR_PARAM_CBANK
	.align		4
        /*0074*/ 	.byte	0x04, 0x0a
        /*0076*/ 	.short	(.L_37 - .L_36)
	.align		4
.L_36:
        /*0078*/ 	.word	index@(.nv.constant0._Z14PrintDeviceMasPfii)
        /*007c*/ 	.short	0x0380
        /*007e*/ 	.short	0x0010


	//----- nvinfo : EIATTR_SW_WAR
	.align		4
.L_37:
        /*0080*/ 	.byte	0x04, 0x36
        /*0082*/ 	.short	(.L_39 - .L_38)
.L_38:
        /*0084*/ 	.word	0x00000008
.L_39:


//--------------------- .nv.info._Z14ClearDeviceMasPfi --------------------------
	.section	.nv.info._Z14ClearDeviceMasPfi,"",@"SHT_CUDA_INFO"
	.sectionflags	@""
	.align	4


	//----- nvinfo : EIATTR_CUDA_API_VERSION
	.align		4
        /*0000*/ 	.byte	0x04, 0x37
        /*0002*/ 	.short	(.L_41 - .L_40)
.L_40:
        /*0004*/ 	.word	0x00000082


	//----- nvinfo : EIATTR_KPARAM_INFO
	.align		4
.L_41:
        /*0008*/ 	.byte	0x04, 0x17
        /*000a*/ 	.short	(.L_43 - .L_42)
.L_42:
        /*000c*/ 	.word	0x00000000
        /*0010*/ 	.short	0x0001
        /*0012*/ 	.short	0x0008
        /*0014*/ 	.byte	0x00, 0xf0, 0x11, 0x00


	//----- nvinfo : EIATTR_KPARAM_INFO
	.align		4
.L_43:
        /*0018*/ 	.byte	0x04, 0x17
        /*001a*/ 	.short	(.L_45 - .L_44)
.L_44:
        /*001c*/ 	.word	0x00000000
        /*0020*/ 	.short	0x0000
        /*0022*/ 	.short	0x0000
        /*0024*/ 	.byte	0x00, 0xf5, 0x21, 0x00


	//----- nvinfo : EIATTR_SPARSE_MMA_MASK
	.align		4
.L_45:
        /*0028*/ 	.byte	0x03, 0x50
        /*002a*/ 	.short	0x0000


	//----- nvinfo : EIATTR_MAXREG_COUNT
	.align		4
        /*002c*/ 	.byte	0x03, 0x1b
        /*002e*/ 	.short	0x00ff


	//----- nvinfo : EIATTR_MERCURY_ISA_VERSION
	.align		4
        /*0030*/ 	.byte	0x03, 0x5f
        /*0032*/ 	.short	0x0101


	//----- nvinfo : EIATTR_VRC_CTA_INIT_COUNT
	.align		4
        /*0034*/ 	.byte	0x02, 0x4a
	.zero		1
	.zero		1


	//----- nvinfo : EIATTR_EXIT_INSTR_OFFSETS
	.align		4
        /*0038*/ 	.byte	0x04, 0x1c
        /*003a*/ 	.short	(.L_47 - .L_46)


	//   ....[0]....
.L_46:
        /*003c*/ 	.word	0x00000070


	//   ....[1]....
        /*0040*/ 	.word	0x000000c0


	//----- nvinfo : EIATTR_CBANK_PARAM_SIZE
	.align		4
.L_47:
        /*0044*/ 	.byte	0x03, 0x19
        /*0046*/ 	.short	0x000c


	//----- nvinfo : EIATTR_PARAM_CBANK
	.align		4
        /*0048*/ 	.byte	0x04, 0x0a
        /*004a*/ 	.short	(.L_49 - .L_48)
	.align		4
.L_48:
        /*004c*/ 	.word	index@(.nv.constant0._Z14ClearDeviceMasPfi)
        /*0050*/ 	.short	0x0380
        /*0052*/ 	.short	0x000c


	//----- nvinfo : EIATTR_SW_WAR
	.align		4
.L_49:
        /*0054*/ 	.byte	0x04, 0x36
        /*0056*/ 	.short	(.L_51 - .L_50)
.L_50:
        /*0058*/ 	.word	0x00000008
.L_51:


//--------------------- .nv.info._Z13InitDeviceMasPfi --------------------------
	.section	.nv.info._Z13InitDeviceMasPfi,"",@"SHT_CUDA_INFO"
	.sectionflags	@""
	.align	4


	//----- nvinfo : EIATTR_CUDA_API_VERSION
	.align		4
        /*0000*/ 	.byte	0x04, 0x37
        /*0002*/ 	.short	(.L_53 - .L_52)
.L_52:
        /*0004*/ 	.word	0x00000082


	//----- nvinfo : EIATTR_KPARAM_INFO
	.align		4
.L_53:
        /*0008*/ 	.byte	0x04, 0x17
        /*000a*/ 	.short	(.L_55 - .L_54)
.L_54:
        /*000c*/ 	.word	0x00000000
        /*0010*/ 	.short	0x0001
        /*0012*/ 	.short	0x0008
        /*0014*/ 	.byte	0x00, 0xf0, 0x11, 0x00


	//----- nvinfo : EIATTR_KPARAM_INFO
	.align		4
.L_55:
        /*0018*/ 	.byte	0x04, 0x17
        /*001a*/ 	.short	(.L_57 - .L_56)
.L_56:
        /*001c*/ 	.word	0x00000000
        /*0020*/ 	.short	0x0000
        /*0022*/ 	.short	0x0000
        /*0024*/ 	.byte	0x00, 0xf5, 0x21, 0x00


	//----- nvinfo : EIATTR_SPARSE_MMA_MASK
	.align		4
.L_57:
        /*0028*/ 	.byte	0x03, 0x50
        /*002a*/ 	.short	0x0000


	//----- nvinfo : EIATTR_MAXREG_COUNT
	.align		4
        /*002c*/ 	.byte	0x03, 0x1b
        /*002e*/ 	.short	0x00ff


	//----- nvinfo : EIATTR_MERCURY_ISA_VERSION
	.align		4
        /*0030*/ 	.byte	0x03, 0x5f
        /*0032*/ 	.short	0x0101


	//----- nvinfo : EIATTR_VRC_CTA_INIT_COUNT
	.align		4
        /*0034*/ 	.byte	0x02, 0x4a
	.zero		1
	.zero		1


	//----- nvinfo : EIATTR_EXIT_INSTR_OFFSETS
	.align		4
        /*0038*/ 	.byte	0x04, 0x1c
        /*003a*/ 	.short	(.L_59 - .L_58)


	//   ....[0]....
.L_58:
        /*003c*/ 	.word	0x00000070


	//   ....[1]....
        /*0040*/ 	.word	0x000000e0


	//----- nvinfo : EIATTR_CBANK_PARAM_SIZE
	.align		4
.L_59:
        /*0044*/ 	.byte	0x03, 0x19
        /*0046*/ 	.short	0x000c


	//----- nvinfo : EIATTR_PARAM_CBANK
	.align		4
        /*0048*/ 	.byte	0x04, 0x0a
        /*004a*/ 	.short	(.L_61 - .L_60)
	.align		4
.L_60:
        /*004c*/ 	.word	index@(.nv.constant0._Z13InitDeviceMasPfi)
        /*0050*/ 	.short	0x0380
        /*0052*/ 	.short	0x000c


	//----- nvinfo : EIATTR_SW_WAR
	.align		4
.L_61:
        /*0054*/ 	.byte	0x04, 0x36
        /*0056*/ 	.short	(.L_63 - .L_62)
.L_62:
        /*0058*/ 	.word	0x00000008
.L_63:


//--------------------- .nv.callgraph             --------------------------
	.section	.nv.callgraph,"",@"SHT_CUDA_CALLGRAPH"
	.align	4
	.sectionentsize	8
	.align		4
        /*0000*/ 	.word	0x00000000
	.align		4
        /*0004*/ 	.word	0xffffffff
	.align		4
        /*0008*/ 	.word	index@(_Z14PrintDeviceMasPfii)
	.align		4
        /*000c*/ 	.word	index@(vprintf)
	.align		4
        /*0010*/ 	.word	0x00000000
	.align		4
        /*0014*/ 	.word	0xfffffffe
	.align		4
        /*0018*/ 	.word	0x00000000
	.align		4
        /*001c*/ 	.word	0xfffffffd
	.align		4
        /*0020*/ 	.word	0x00000000
	.align		4
        /*0024*/ 	.word	0xfffffffc


//--------------------- .nv.constant4             --------------------------
	.section	.nv.constant4,"a",@progbits
	.align	8
	.align		8
.nv.constant4:
        /*0000*/ 	.dword	vprintf
	.align		8
        /*0008*/ 	.dword	$str
	.align		8
        /*0010*/ 	.dword	$str$1


//--------------------- .text._Z14PrintDeviceMasPfii --------------------------
	.section	.text._Z14PrintDeviceMasPfii,"ax",@progbits
	.align	128
        .global         _Z14PrintDeviceMasPfii
        .type           _Z14PrintDeviceMasPfii,@function
        .size           _Z14PrintDeviceMasPfii,(.L_x_8 - _Z14PrintDeviceMasPfii)
        .other          _Z14PrintDeviceMasPfii,@"STO_CUDA_ENTRY STV_DEFAULT"
_Z14PrintDeviceMasPfii:
.text._Z14PrintDeviceMasPfii:
[----:B------:R-:W0:Y:S01]  /*0000*/  LDC R1, c[0x0][0x37c] ;  /* 0x0000df00ff017b82 */ /* 0x000e220000000800 */
[----:B------:R-:W-:Y:S01]  /*0010*/  MOV R0, 0x0 ;  /* 0x0000000000007802 */ /* 0x000fe20000000f00 */
[----:B------:R-:W1:Y:S01]  /*0020*/  LDCU UR4, c[0x0][0x2f8] ;  /* 0x00005f00ff0477ac */ /* 0x000e620008000800 */
[----:B0-----:R-:W-:Y:S01]  /*0030*/  VIADD R1, R1, 0xfffffff8 ;  /* 0xfffffff801017836 */ /* 0x001fe20000000000 */
[----:B------:R-:W-:-:S04]  /*0040*/  CS2R R6, SRZ ;  /* 0x0000000000067805 */ /* 0x000fc8000001ff00 */
[----:B------:R0:W2:Y:S01]  /*0050*/  LDC.64 R8, c[0x4][R0] ;  /* 0x0100000000087b82 */ /* 0x0000a20000000a00 */
[----:B------:R-:W3:Y:S01]  /*0060*/  LDCU.64 UR6, c[0x4][0x8] ;  /* 0x01000100ff0677ac */ /* 0x000ee20008000a00 */
[----:B------:R-:W4:Y:S01]  /*0070*/  LDCU UR5, c[0x0][0x2fc] ;  /* 0x00005f80ff0577ac */ /* 0x000f220008000800 */
[----:B------:R-:W0:Y:S01]  /*0080*/  LDCU.64 UR36, c[0x0][0x388] ;  /* 0x00007100ff2477ac */ /* 0x000e220008000a00 */
[----:B-1----:R-:W-:Y:S01]  /*0090*/  IADD3 R2, P0, PT, R1, UR4, RZ ;  /* 0x0000000401027c10 */ /* 0x002fe2000ff1e0ff */
[----:B---3--:R-:W-:Y:S02]  /*00a0*/  IMAD.U32 R4, RZ, RZ, UR6 ;  /* 0x00000006ff047e24 */ /* 0x008fe4000f8e00ff */
[----:B------:R-:W-:Y:S02]  /*00b0*/  IMAD.U32 R5, RZ, RZ, UR7 ;  /* 0x00000007ff057e24 */ /* 0x000fe4000f8e00ff */
[----:B0---4-:R-:W-:-:S08]  /*00c0*/  IMAD.X R18, RZ, RZ, UR5, P0 ;  /* 0x00000005ff127e24 */ /* 0x011fd000080e06ff */
[----:B------:R-:W-:-:S07]  /*00d0*/  LEPC R20, `(.L_x_0) ;  /* 0x000000001014794e */ /* 0x000fce0000000000 */
[----:B--2---:R-:W-:Y:S05]  /*00e0*/  CALL.ABS.NOINC R8 ;  /* 0x0000000008007343 */ /* 0x004fea0003c00000 */
.L_x_0:
[----:B------:R-:W0:Y:S02]  /*00f0*/  LDCU UR4, c[0x0][0x388] ;  /* 0x00007100ff0477ac */ /* 0x000e240008000800 */
[----:B0-----:R-:W-:-:S09]  /*0100*/  UISETP.GE.AND UP0, UPT, UR4, 0x1, UPT ;  /* 0x000000010400788c */ /* 0x001fd2000bf06270 */
[----:B------:R-:W-:Y:S05]  /*0110*/  BRA.U !UP0, `(.L_x_1) ;  /* 0x0000000108647547 */ /* 0x000fea000b800000 */
[----:B------:R-:W0:Y:S01]  /*0120*/  LDC.64 R16, c[0x0][0x358] ;  /* 0x0000d600ff107b82 */ /* 0x000e220000000a00 */
[----:B------:R-:W-:Y:S01]  /*0130*/  BSSY.RECONVERGENT B6, `(.L_x_1) ;  /* 0x0000017000067945 */ /* 0x000fe20003800200 */
[----:B------:R-:W-:-:S07]  /*0140*/  IMAD.MOV.U32 R19, RZ, RZ, RZ ;  /* 0x000000ffff137224 */ /* 0x000fce00078e00ff */
.L_x_3:
[----:B------:R-:W1:Y:S01]  /*0150*/  LDC.64 R8, c[0x0][0x380] ;  /* 0x0000e000ff087b82 */ /* 0x000e620000000a00 */
[----:B0-----:R-:W-:Y:S02]  /*0160*/  R2UR UR4, R16 ;  /* 0x00000000100472ca */ /* 0x001fe400000e0000 */
[----:B------:R-:W-:Y:S01]  /*0170*/  R2UR UR5, R17 ;  /* 0x00000000110572ca */ /* 0x000fe200000e0000 */
[----:B-1----:R-:W-:-:S12]  /*0180*/  IMAD.WIDE R8, R19, 0x4, R8 ;  /* 0x0000000413087825 */ /* 0x002fd800078e0208 */
[----:B------:R-:W2:Y:S01]  /*0190*/  LDG.E R8, desc[UR4][R8.64] ;  /* 0x0000000408087981 */ /* 0x000ea2000c1e1900 */
[----:B------:R-:W-:Y:S01]  /*01a0*/  MOV R0, 0x0 ;  /* 0x0000000000007802 */ /* 0x000fe20000000f00 */
[----:B------:R-:W0:Y:S01]  /*01b0*/  LDCU.64 UR4, c[0x4][0x10] ;  /* 0x01000200ff0477ac */ /* 0x000e220008000a00 */
[----:B------:R-:W-:Y:S02]  /*01c0*/  VIADD R19, R19, UR37 ;  /* 0x0000002513137c36 */ /* 0x000fe40008000000 */
[----:B------:R1:W3:Y:S01]  /*01d0*/  LDC.64 R12, c[0x4][R0] ;  /* 0x01000000000c7b82 */ /* 0x0002e20000000a00 */
[----:B------:R-:W-:Y:S02]  /*01e0*/  IMAD.MOV.U32 R6, RZ, RZ, R2 ;  /* 0x000000ffff067224 */ /* 0x000fe400078e0002 */
[----:B------:R-:W-:Y:S01]  /*01f0*/  ISETP.GE.AND P0, PT, R19, UR36, PT ;  /* 0x0000002413007c0c */ /* 0x000fe2000bf06270 */
[----:B------:R-:W-:-:S03]  /*0200*/  IMAD.MOV.U32 R7, RZ, RZ, R18 ;  /* 0x000000ffff077224 */ /* 0x000fc600078e0012 */
[----:B------:R-:W-:Y:S01]  /*0210*/  P2R R22, PR, RZ, 0x1 ;  /* 0x00000001ff167803 */ /* 0x000fe20000000000 */
[----:B0-----:R-:W-:Y:S02]  /*0220*/  IMAD.U32 R4, RZ, RZ, UR4 ;  /* 0x00000004ff047e24 */ /* 0x001fe4000f8e00ff */
[----:B------:R-:W-:Y:S01]  /*0230*/  IMAD.U32 R5, RZ, RZ, UR5 ;  /* 0x00000005ff057e24 */ /* 0x000fe2000f8e00ff */
[----:B--2---:R-:W0:Y:S02]  /*0240*/  F2F.F64.F32 R10, R8 ;  /* 0x00000008000a7310 */ /* 0x004e240000201800 */
[----:B0--3--:R1:W-:Y:S04]  /*0250*/  STL.64 [R1], R10 ;  /* 0x0000000a01007387 */ /* 0x0093e80000100a00 */
[----:B------:R-:W-:-:S07]  /*0260*/  LEPC R20, `(.L_x_2) ;  /* 0x000000001014794e */ /* 0x000fce0000000000 */
[----:B-1----:R-:W-:Y:S05]  /*0270*/  CALL.ABS.NOINC R12 ;  /* 0x000000000c007343 */ /* 0x002fea0003c00000 */
.L_x_2:
[----:B------:R-:W-:-:S13]  /*0280*/  ISETP.NE.AND P6, PT, R22, RZ, PT ;  /* 0x000000ff1600720c */ /* 0x000fda0003fc5270 */
[----:B------:R-:W-:Y:S05]  /*0290*/  @!P6 BRA `(.L_x_3) ;  /* 0xfffffffc00ace947 */ /* 0x000fea000383ffff */
[----:B------:R-:W-:Y:S05]  /*02a0*/  BSYNC.RECONVERGENT B6 ;  /* 0x0000000000067941 */ /* 0x000fea0003800200 */
.L_x_1:
[----:B------:R-:W-:Y:S01]  /*02b0*/  MOV R0, 0x0 ;  /* 0x0000000000007802 */ /* 0x000fe20000000f00 */
[----:B------:R-:W0:Y:S01]  /*02c0*/  LDCU.64 UR4, c[0x4][0x8] ;  /* 0x01000100ff0477ac */ /* 0x000e220008000a00 */
[----:B------:R-:W-:Y:S02]  /*02d0*/  CS2R R6, SRZ ;  /* 0x0000000000067805 */ /* 0x000fe4000001ff00 */
[----:B------:R1:W2:Y:S01]  /*02e0*/  LDC.64 R2, c[0x4][R0] ;  /* 0x0100000000027b82 */ /* 0x0002a20000000a00 */
[----:B0-----:R-:W-:Y:S02]  /*02f0*/  IMAD.U32 R4, RZ, RZ, UR4 ;  /* 0x00000004ff047e24 */ /* 0x001fe4000f8e00ff */
[----:B-1----:R-:W-:-:S07]  /*0300*/  IMAD.U32 R5, RZ, RZ, UR5 ;  /* 0x00000005ff057e24 */ /* 0x002fce000f8e00ff */
[----:B------:R-:W-:-:S07]  /*0310*/  LEPC R20, `(.L_x_4) ;  /* 0x000000001014794e */ /* 0x000fce0000000000 */
[----:B--2---:R-:W-:Y:S05]  /*0320*/  CALL.ABS.NOINC R2 ;  /* 0x0000000002007343 */ /* 0x004fea0003c00000 */
.L_x_4:
[----:B------:R-:W-:Y:S05]  /*0330*/  EXIT ;  /* 0x000000000000794d */ /* 0x000fea0003800000 */
.L_x_5:
[----:B------:R-:W-:-:S00]  /*0340*/  BRA `(.L_x_5) ;  /* 0xfffffffc00fc7947 */ /* 0x000fc0000383ffff */
[----:B------:R-:W-:-:S00]  /*0350*/  NOP ;  /* 0x0000000000007918 */ /* 0x000fc00000000000 */
        /* <DEDUP_REMOVED lines=10> */
.L_x_8:


//--------------------- .text._Z14ClearDeviceMasPfi --------------------------
	.section	.text._Z14ClearDeviceMasPfi,"ax",@progbits
	.align	128
        .global         _Z14ClearDeviceMasPfi
        .type           _Z14ClearDeviceMasPfi,@function
        .size           _Z14ClearDeviceMasPfi,(.L_x_9 - _Z14ClearDeviceMasPfi)
        .other          _Z14ClearDeviceMasPfi,@"STO_CUDA_ENTRY STV_DEFAULT"
_Z14ClearDeviceMasPfi:
.text._Z14ClearDeviceMasPfi:
[----:B------:R-:W-:Y:S01]  /*0000*/  LDC R1, c[0x0][0x37c] ;  /* 0x0000df00ff017b82 */ /* 0x000fe20000000800 */
[----:B------:R-:W0:Y:S07]  /*0010*/  S2R R5, SR_TID.X ;  /* 0x0000000000057919 */ /* 0x000e2e0000002100 */
[----:B------:R-:W0:Y:S01]  /*0020*/  S2UR UR4, SR_CTAID.X ;  /* 0x00000000000479c3 */ /* 0x000e220000002500 */
[----:B------:R-:W1:Y:S07]  /*0030*/  LDCU UR5, c[0x0][0x388] ;  /* 0x00007100ff0577ac */ /* 0x000e6e0008000800 */
[----:B------:R-:W0:Y:S02]  /*0040*/  LDC R0, c[0x0][0x360] ;  /* 0x0000d800ff007b82 */ /* 0x000e240000000800 */
[----:B0-----:R-:W-:-:S05]  /*0050*/  IMAD R5, R0, UR4, R5 ;  /* 0x0000000400057c24 */ /* 0x001fca000f8e0205 */
[----:B-1----:R-:W-:-:S13]  /*0060*/  ISETP.GE.AND P0, PT, R5, UR5, PT ;  /* 0x0000000505007c0c */ /* 0x002fda000bf06270 */
[----:B------:R-:W-:Y:S05]  /*0070*/  @P0 EXIT ;  /* 0x000000000000094d */ /* 0x000fea0003800000 */
[----:B------:R-:W0:Y:S01]  /*0080*/  LDC.64 R2, c[0x0][0x380] ;  /* 0x0000e000ff027b82 */ /* 0x000e220000000a00 */
[----:B------:R-:W1:Y:S01]  /*0090*/  LDCU.64 UR4, c[0x0][0x358] ;  /* 0x00006b00ff0477ac */ /* 0x000e620008000a00 */
[----:B0-----:R-:W-:-:S05]  /*00a0*/  IMAD.WIDE R2, R5, 0x4, R2 ;  /* 0x0000000405027825 */ /* 0x001fca00078e0202 */
[----:B-1----:R-:W-:Y:S01]  /*00b0*/  STG.E desc[UR4][R2.64], RZ ;  /* 0x000000ff02007986 */ /* 0x002fe2000c101904 */
[----:B------:R-:W-:Y:S05]  /*00c0*/  EXIT ;  /* 0x000000000000794d */ /* 0x000fea0003800000 */
.L_x_6:
        /* <DEDUP_REMOVED lines=11> */
.L_x_9:


//--------------------- .text._Z13InitDeviceMasPfi --------------------------
	.section	.text._Z13InitDeviceMasPfi,"ax",@progbits
	.align	128
        .global         _Z13InitDeviceMasPfi
        .type           _Z13InitDeviceMasPfi,@function
        .size           _Z13InitDeviceMasPfi,(.L_x_10 - _Z13InitDeviceMasPfi)
        .other          _Z13InitDeviceMasPfi,@"STO_CUDA_ENTRY STV_DEFAULT"
_Z13InitDeviceMasPfi:
.text._Z13InitDeviceMasPfi:
        /* <DEDUP_REMOVED lines=10> */
[C---:B------:R-:W-:Y:S02]  /*00a0*/  IMAD R0, R5.reuse, R5, RZ ;  /* 0x0000000505007224 */ /* 0x040fe400078e02ff */
[----:B0-----:R-:W-:-:S03]  /*00b0*/  IMAD.WIDE R2, R5, 0x4, R2 ;  /* 0x0000000405027825 */ /* 0x001fc600078e0202 */
[----:B------:R-:W-:-:S05]  /*00c0*/  I2FP.F32.U32 R5, R0 ;  /* 0x0000000000057245 */ /* 0x000fca0000201000 */
[----:B-1----:R-:W-:Y:S01]  /*00d0*/  STG.E desc[UR4][R2.64], R5 ;  /* 0x0000000502007986 */ /* 0x002fe2000c101904 */
[----:B------:R-:W-:Y:S05]  /*00e0*/  EXIT ;  /* 0x000000000000794d */ /* 0x000fea0003800000 */
.L_x_7:
        /* <DEDUP_REMOVED lines=9> */
.L_x_10:


//--------------------- .nv.global.init           --------------------------
	.section	.nv.global.init,"aw",@progbits
.nv.global.init:
	.type		$str,@object
	.size		$str,($str$1 - $str)
$str:
        /*0000*/ 	.byte	0x0a, 0x00
	.type		$str$1,@object
	.size		$str$1,(.L_1 - $str$1)
$str$1:
        /*0002*/ 	.byte	0x25, 0x2e, 0x32, 0x66, 0x20, 0x00
.L_1:


//--------------------- .nv.shared.reserved.0     --------------------------
	.section	.nv.shared.reserved.0,"aw",@nobits
	.weak		__nv_reservedSMEM_offset_0_alias
	.size		__nv_reservedSMEM_offset_0_alias, 0, 64
	.other		__nv_reservedSMEM_offset_0_alias,@"STO_CUDA_RESERVED_SHARED STV_DEFAULT"
__nv_reservedSMEM_offset_0_alias:
	.zero		0
	.zero		64


//--------------------- .nv.constant0._Z14PrintDeviceMasPfii --------------------------
	.section	.nv.constant0._Z14PrintDeviceMasPfii,"a",@progbits
	.sectionflags	@""
	.align	4
.nv.constant0._Z14PrintDeviceMasPfii:
	.zero		912


//--------------------- .nv.constant0._Z14ClearDeviceMasPfi --------------------------
	.section	.nv.constant0._Z14ClearDeviceMasPfi,"a",@progbits
	.sectionflags	@""
	.align	4
.nv.constant0._Z14ClearDeviceMasPfi:
	.zero		908


//--------------------- .nv.constant0._Z13InitDeviceMasPfi --------------------------
	.section	.nv.constant0._Z13InitDeviceMasPfi,"a",@progbits
	.sectionflags	@""
	.align	4
.nv.constant0._Z13InitDeviceMasPfi:
	.zero		908


//--------------------- SYMBOLS --------------------------

	.type		.nv.reservedSmem.offset0,@object
	.size		.nv.reservedSmem.offset0,0x4
	.type		vprintf,@function
